//
// Generated by NVIDIA NVVM Compiler
//
// Compiler Build ID: CL-36424714
// Cuda compilation tools, release 13.0, V13.0.88
// Based on NVVM 20.0.0
//

.version 9.0
.target sm_100
.address_size 64

	// .globl	add

.visible .entry add(
	.param .u32 add_param_0,
	.param .u64 .ptr .align 1 add_param_1,
	.param .u64 .ptr .align 1 add_param_2
)
{
	.reg .pred 	%p<10>;
	.reg .b32 	%r<35>;
	.reg .b32 	%f<70>;
	.reg .b64 	%rd<16>;

	ld.param.u32 	%r23, [add_param_0];
	ld.param.u64 	%rd5, [add_param_1];
	ld.param.u64 	%rd4, [add_param_2];
	cvta.to.global.u64 	%rd1, %rd5;
	mov.u32 	%r1, %tid.x;
	setp.ge.s32 	%p1, %r1, %r23;
	@%p1 bra 	$L__BB0_13;
	cvta.to.global.u64 	%rd6, %rd4;
	mul.wide.u32 	%rd7, %r1, 4;
	add.s64 	%rd2, %rd6, %rd7;
	mul.lo.s32 	%r2, %r23, %r1;
	ld.global.f32 	%f66, [%rd2];
	add.s32 	%r25, %r23, -1;
	and.b32  	%r3, %r23, 15;
	setp.lt.u32 	%p2, %r25, 15;
	mov.b32 	%r31, 0;
	@%p2 bra 	$L__BB0_4;
	and.b32  	%r31, %r23, -16;
	neg.s32 	%r29, %r31;
	add.s64 	%rd3, %rd1, 32;
	mov.u32 	%r28, %r2;
$L__BB0_3:
	.pragma "nounroll";
	mul.wide.s32 	%rd8, %r28, 4;
	add.s64 	%rd9, %rd3, %rd8;
	ld.global.f32 	%f11, [%rd9+-32];
	add.f32 	%f12, %f66, %f11;
	st.global.f32 	[%rd2], %f12;
	ld.global.f32 	%f13, [%rd9+-28];
	add.f32 	%f14, %f12, %f13;
	st.global.f32 	[%rd2], %f14;
	ld.global.f32 	%f15, [%rd9+-24];
	add.f32 	%f16, %f14, %f15;
	st.global.f32 	[%rd2], %f16;
	ld.global.f32 	%f17, [%rd9+-20];
	add.f32 	%f18, %f16, %f17;
	st.global.f32 	[%rd2], %f18;
	ld.global.f32 	%f19, [%rd9+-16];
	add.f32 	%f20, %f18, %f19;
	st.global.f32 	[%rd2], %f20;
	ld.global.f32 	%f21, [%rd9+-12];
	add.f32 	%f22, %f20, %f21;
	st.global.f32 	[%rd2], %f22;
	ld.global.f32 	%f23, [%rd9+-8];
	add.f32 	%f24, %f22, %f23;
	st.global.f32 	[%rd2], %f24;
	ld.global.f32 	%f25, [%rd9+-4];
	add.f32 	%f26, %f24, %f25;
	st.global.f32 	[%rd2], %f26;
	ld.global.f32 	%f27, [%rd9];
	add.f32 	%f28, %f26, %f27;
	st.global.f32 	[%rd2], %f28;
	ld.global.f32 	%f29, [%rd9+4];
	add.f32 	%f30, %f28, %f29;
	st.global.f32 	[%rd2], %f30;
	ld.global.f32 	%f31, [%rd9+8];
	add.f32 	%f32, %f30, %f31;
	st.global.f32 	[%rd2], %f32;
	ld.global.f32 	%f33, [%rd9+12];
	add.f32 	%f34, %f32, %f33;
	st.global.f32 	[%rd2], %f34;
	ld.global.f32 	%f35, [%rd9+16];
	add.f32 	%f36, %f34, %f35;
	st.global.f32 	[%rd2], %f36;
	ld.global.f32 	%f37, [%rd9+20];
	add.f32 	%f38, %f36, %f37;
	st.global.f32 	[%rd2], %f38;
	ld.global.f32 	%f39, [%rd9+24];
	add.f32 	%f40, %f38, %f39;
	st.global.f32 	[%rd2], %f40;
	ld.global.f32 	%f41, [%rd9+28];
	add.f32 	%f66, %f40, %f41;
	st.global.f32 	[%rd2], %f66;
	add.s32 	%r29, %r29, 16;
	add.s32 	%r28, %r28, 16;
	setp.ne.s32 	%p3, %r29, 0;
	@%p3 bra 	$L__BB0_3;
$L__BB0_4:
	setp.eq.s32 	%p4, %r3, 0;
	@%p4 bra 	$L__BB0_13;
	and.b32  	%r11, %r23, 7;
	setp.lt.u32 	%p5, %r3, 8;
	@%p5 bra 	$L__BB0_7;
	add.s32 	%r26, %r31, %r2;
	mul.wide.s32 	%rd10, %r26, 4;
	add.s64 	%rd11, %rd1, %rd10;
	ld.global.f32 	%f42, [%rd11];
	add.f32 	%f43, %f66, %f42;
	st.global.f32 	[%rd2], %f43;
	ld.global.f32 	%f44, [%rd11+4];
	add.f32 	%f45, %f43, %f44;
	st.global.f32 	[%rd2], %f45;
	ld.global.f32 	%f46, [%rd11+8];
	add.f32 	%f47, %f45, %f46;
	st.global.f32 	[%rd2], %f47;
	ld.global.f32 	%f48, [%rd11+12];
	add.f32 	%f49, %f47, %f48;
	st.global.f32 	[%rd2], %f49;
	ld.global.f32 	%f50, [%rd11+16];
	add.f32 	%f51, %f49, %f50;
	st.global.f32 	[%rd2], %f51;
	ld.global.f32 	%f52, [%rd11+20];
	add.f32 	%f53, %f51, %f52;
	st.global.f32 	[%rd2], %f53;
	ld.global.f32 	%f54, [%rd11+24];
	add.f32 	%f55, %f53, %f54;
	st.global.f32 	[%rd2], %f55;
	ld.global.f32 	%f56, [%rd11+28];
	add.f32 	%f66, %f55, %f56;
	st.global.f32 	[%rd2], %f66;
	add.s32 	%r31, %r31, 8;
$L__BB0_7:
	setp.eq.s32 	%p6, %r11, 0;
	@%p6 bra 	$L__BB0_13;
	and.b32  	%r14, %r23, 3;
	setp.lt.u32 	%p7, %r11, 4;
	@%p7 bra 	$L__BB0_10;
	add.s32 	%r27, %r31, %r2;
	mul.wide.s32 	%rd12, %r27, 4;
	add.s64 	%rd13, %rd1, %rd12;
	ld.global.f32 	%f57, [%rd13];
	add.f32 	%f58, %f66, %f57;
	st.global.f32 	[%rd2], %f58;
	ld.global.f32 	%f59, [%rd13+4];
	add.f32 	%f60, %f58, %f59;
	st.global.f32 	[%rd2], %f60;
	ld.global.f32 	%f61, [%rd13+8];
	add.f32 	%f62, %f60, %f61;
	st.global.f32 	[%rd2], %f62;
	ld.global.f32 	%f63, [%rd13+12];
	add.f32 	%f66, %f62, %f63;
	st.global.f32 	[%rd2], %f66;
	add.s32 	%r31, %r31, 4;
$L__BB0_10:
	setp.eq.s32 	%p8, %r14, 0;
	@%p8 bra 	$L__BB0_13;
	add.s32 	%r34, %r31, %r2;
	neg.s32 	%r33, %r14;
$L__BB0_12:
	.pragma "nounroll";
	mul.wide.s32 	%rd14, %r34, 4;
	add.s64 	%rd15, %rd1, %rd14;
	ld.global.f32 	%f64, [%rd15];
	add.f32 	%f66, %f66, %f64;
	st.global.f32 	[%rd2], %f66;
	add.s32 	%r34, %r34, 1;
	add.s32 	%r33, %r33, 1;
	setp.ne.s32 	%p9, %r33, 0;
	@%p9 bra 	$L__BB0_12;
$L__BB0_13:
	ret;

}


// ===== COMPILED SASS (sm_100) =====

	.target	sm_100

	.elftype	@"ET_EXEC"


//--------------------- .note.nv.tkinfo           --------------------------
	.section	.note.nv.tkinfo,"",@"SHT_NOTE"
	.sectionflags	@"SHF_NOTE_NV_TKINFO"
	.tkinfo
        /*0018*/ 	.word	0x00000002
        /*0030*/ 	.string	""
        /*0030*/ 	.string	"ptxas"
        /*0030*/ 	.string	"Cuda compilation tools, release 13.0, V13.0.88"
        /*0030*/ 	.string	"Build cuda_13.0.r13.0/compiler.36424714_0"
        /*0030*/ 	.string	"-arch sm_100 -m 64 "



//--------------------- .note.nv.cuinfo           --------------------------
	.section	.note.nv.cuinfo,"",@"SHT_NOTE"
	.sectionflags	@"SHF_NOTE_NV_CUINFO"
        /*0018*/ 	.short	0x0002
        /*001a*/ 	.short	0x0064
        /*001c*/ 	.short	0x0082
	.zero		2


//--------------------- .nv.info                  --------------------------
	.section	.nv.info,"",@"SHT_CUDA_INFO"
	.align	4


	//----- nvinfo : EIATTR_REGCOUNT
	.align		4
        /*0000*/ 	.byte	0x04, 0x2f
        /*0002*/ 	.short	(.L_1 - .L_0)
	.align		4
.L_0:
        /*0004*/ 	.word	index@(add)
        /*0008*/ 	.word	0x00000012


	//----- nvinfo : EIATTR_FRAME_SIZE
	.align		4
.L_1:
        /*000c*/ 	.byte	0x04, 0x11
        /*000e*/ 	.short	(.L_3 - .L_2)
	.align		4
.L_2:
        /*0010*/ 	.word	index@(add)
        /*0014*/ 	.word	0x00000000


	//----- nvinfo : EIATTR_MIN_STACK_SIZE
	.align		4
.L_3:
        /*0018*/ 	.byte	0x04, 0x12
        /*001a*/ 	.short	(.L_5 - .L_4)
	.align		4
.L_4:
        /*001c*/ 	.word	index@(add)
        /*0020*/ 	.word	0x00000000
.L_5:


//--------------------- .nv.compat                --------------------------
	.section	.nv.compat,"",@"SHT_CUDA_COMPAT_INFO"
	.align	4
        /*0000*/ 	.byte	0x02, 0x09, 0x00, 0x00, 0x02, 0x02, 0x01, 0x00, 0x02, 0x05, 0x05, 0x00, 0x03, 0x07, 0x01, 0x01
        /*0010*/ 	.byte	0x02, 0x03, 0x00, 0x00, 0x02, 0x06, 0x01, 0x00, 0x04, 0x0b, 0x08, 0x00, 0x09, 0x00, 0x00, 0x00
        /*0020*/ 	.byte	0x00, 0x00, 0x00, 0x00


//--------------------- .nv.info.add              --------------------------
	.section	.nv.info.add,"",@"SHT_CUDA_INFO"
	.sectionflags	@""
	.align	4


	//----- nvinfo : EIATTR_CUDA_API_VERSION
	.align		4
        /*0000*/ 	.byte	0x04, 0x37
        /*0002*/ 	.short	(.L_7 - .L_6)
.L_6:
        /*0004*/ 	.word	0x00000082


	//----- nvinfo : EIATTR_KPARAM_INFO
	.align		4
.L_7:
        /*0008*/ 	.byte	0x04, 0x17
        /*000a*/ 	.short	(.L_9 - .L_8)
.L_8:
        /*000c*/ 	.word	0x00000000
        /*0010*/ 	.short	0x0002
        /*0012*/ 	.short	0x0010
        /*0014*/ 	.byte	0x00, 0xf5, 0x21, 0x00


	//----- nvinfo : EIATTR_KPARAM_INFO
	.align		4
.L_9:
        /*0018*/ 	.byte	0x04, 0x17
        /*001a*/ 	.short	(.L_11 - .L_10)
.L_10:
        /*001c*/ 	.word	0x00000000
        /*0020*/ 	.short	0x0001
        /*0022*/ 	.short	0x0008
        /*0024*/ 	.byte	0x00, 0xf5, 0x21, 0x00


	//----- nvinfo : EIATTR_KPARAM_INFO
	.align		4
.L_11:
        /*0028*/ 	.byte	0x04, 0x17
        /*002a*/ 	.short	(.L_13 - .L_12)
.L_12:
        /*002c*/ 	.word	0x00000000
        /*0030*/ 	.short	0x0000
        /*0032*/ 	.short	0x0000
        /*0034*/ 	.byte	0x00, 0xf0, 0x11, 0x00


	//----- nvinfo : EIATTR_SPARSE_MMA_MASK
	.align		4
.L_13:
        /*0038*/ 	.byte	0x03, 0x50
        /*003a*/ 	.short	0x0000


	//----- nvinfo : EIATTR_MAXREG_COUNT
	.align		4
        /*003c*/ 	.byte	0x03, 0x1b
        /*003e*/ 	.short	0x00ff


	//----- nvinfo : EIATTR_MERCURY_ISA_VERSION
	.align		4
        /*0040*/ 	.byte	0x03, 0x5f
        /*0042*/ 	.short	0x0101


	//----- nvinfo : EIATTR_VRC_CTA_INIT_COUNT
	.align		4
        /*0044*/ 	.byte	0x02, 0x4a
	.zero		1
	.zero		1


	//----- nvinfo : EIATTR_EXIT_INSTR_OFFSETS
	.align		4
        /*0048*/ 	.byte	0x04, 0x1c
        /*004a*/ 	.short	(.L_15 - .L_14)


	//   ....[0]....
.L_14:
        /*004c*/ 	.word	0x00000040


	//   ....[1]....
        /*0050*/ 	.word	0x000004d0


	//   ....[2]....
        /*0054*/ 	.word	0x000006e0


	//   ....[3]....
        /*0058*/ 	.word	0x00000830


	//   ....[4]....
        /*005c*/ 	.word	0x000008f0


	//----- nvinfo : EIATTR_CBANK_PARAM_SIZE
	.align		4
.L_15:
        /*0060*/ 	.byte	0x03, 0x19
        /*0062*/ 	.short	0x0018


	//----- nvinfo : EIATTR_PARAM_CBANK
	.align		4
        /*0064*/ 	.byte	0x04, 0x0a
        /*0066*/ 	.short	(.L_17 - .L_16)
	.align		4
.L_16:
        /*0068*/ 	.word	index@(.nv.constant0.add)
        /*006c*/ 	.short	0x0380
        /*006e*/ 	.short	0x0018


	//----- nvinfo : EIATTR_SW_WAR
	.align		4
.L_17:
        /*0070*/ 	.byte	0x04, 0x36
        /*0072*/ 	.short	(.L_19 - .L_18)
.L_18:
        /*0074*/ 	.word	0x00000008
.L_19:


//--------------------- .nv.callgraph             --------------------------
	.section	.nv.callgraph,"",@"SHT_CUDA_CALLGRAPH"
	.align	4
	.sectionentsize	8
	.align		4
        /*0000*/ 	.word	0x00000000
	.align		4
        /*0004*/ 	.word	0xffffffff
	.align		4
        /*0008*/ 	.word	0x00000000
	.align		4
        /*000c*/ 	.word	0xfffffffe
	.align		4
        /*0010*/ 	.word	0x00000000
	.align		4
        /*0014*/ 	.word	0xfffffffd
	.align		4
        /*0018*/ 	.word	0x00000000
	.align		4
        /*001c*/ 	.word	0xfffffffc


//--------------------- .text.add                 --------------------------
	.section	.text.add,"ax",@progbits
	.align	128
        .global         add
        .type           add,@function
        .size           add,(.L_x_6 - add)
        .other          add,@"STO_CUDA_ENTRY STV_DEFAULT"
add:
.text.add:
[----:B------:R-:W-:Y:S01]  /*0000*/  LDC R1, c[0x0][0x37c] ;  /* 0x0000df00ff017b82 */ /* 0x000fe20000000800 */
[----:B------:R-:W0:Y:S01]  /*0010*/  S2R R5, SR_TID.X ;  /* 0x0000000000057919 */ /* 0x000e220000002100 */
[----:B------:R-:W0:Y:S02]  /*0020*/  LDCU UR7, c[0x0][0x380] ;  /* 0x00007000ff0777ac */ /* 0x000e240008000800 */
[----:B0-----:R-:W-:-:S13]  /*0030*/  ISETP.GE.AND P0, PT, R5, UR7, PT ;  /* 0x0000000705007c0c */ /* 0x001fda000bf06270 */
[----:B------:R-:W-:Y:S05]  /*0040*/  @P0 EXIT ;  /* 0x000000000000094d */ /* 0x000fea0003800000 */
[----:B------:R-:W0:Y:S01]  /*0050*/  LDC.64 R2, c[0x0][0x390] ;  /* 0x0000e400ff027b82 */ /* 0x000e220000000a00 */
[----:B------:R-:W1:Y:S01]  /*0060*/  LDCU.64 UR12, c[0x0][0x358] ;  /* 0x00006b00ff0c77ac */ /* 0x000e620008000a00 */
[----:B0-----:R-:W-:-:S05]  /*0070*/  IMAD.WIDE.U32 R2, R5, 0x4, R2 ;  /* 0x0000000405027825 */ /* 0x001fca00078e0002 */
[----:B-1----:R0:W5:Y:S01]  /*0080*/  LDG.E R9, desc[UR12][R2.64] ;  /* 0x0000000c02097981 */ /* 0x002162000c1e1900 */
[----:B------:R-:W-:Y:S02]  /*0090*/  UIADD3 UR4, UPT, UPT, UR7, -0x1, URZ ;  /* 0xffffffff07047890 */ /* 0x000fe4000fffe0ff */
[----:B------:R-:W-:Y:S01]  /*00a0*/  IMAD R0, R5, UR7, RZ ;  /* 0x0000000705007c24 */ /* 0x000fe2000f8e02ff */
[----:B------:R-:W-:Y:S02]  /*00b0*/  ULOP3.LUT UR10, UR7, 0xf, URZ, 0xc0, !UPT ;  /* 0x0000000f070a7892 */ /* 0x000fe4000f8ec0ff */
[----:B------:R-:W-:-:S03]  /*00c0*/  UISETP.GE.U32.AND UP0, UPT, UR4, 0xf, UPT ;  /* 0x0000000f0400788c */ /* 0x000fc6000bf06070 */
[----:B------:R-:W-:-:S06]  /*00d0*/  UMOV UR4, URZ ;  /* 0x000000ff00047c82 */ /* 0x000fcc0008000000 */
[----:B0-----:R-:W-:Y:S05]  /*00e0*/  BRA.U !UP0, `(.L_x_0) ;  /* 0x0000000108f47547 */ /* 0x001fea000b800000 */
[----:B------:R-:W0:Y:S01]  /*00f0*/  LDCU.64 UR8, c[0x0][0x388] ;  /* 0x00007100ff0877ac */ /* 0x000e220008000a00 */
[----:B------:R-:W-:Y:S01]  /*0100*/  MOV R6, R0 ;  /* 0x0000000000067202 */ /* 0x000fe20000000f00 */
[----:B------:R-:W-:Y:S02]  /*0110*/  ULOP3.LUT UR4, UR7, 0xfffffff0, URZ, 0xc0, !UPT ;  /* 0xfffffff007047892 */ /* 0x000fe4000f8ec0ff */
[----:B0-----:R-:W-:Y:S02]  /*0120*/  UIADD3 UR5, UP0, UPT, UR8, 0x20, URZ ;  /* 0x0000002008057890 */ /* 0x001fe4000ff1e0ff */
[----:B------:R-:W-:Y:S02]  /*0130*/  UIADD3 UR8, UPT, UPT, -UR4, URZ, URZ ;  /* 0x000000ff04087290 */ /* 0x000fe4000fffe1ff */
[----:B------:R-:W-:-:S12]  /*0140*/  UIADD3.X UR6, UPT, UPT, URZ, UR9, URZ, UP0, !UPT ;  /* 0x00000009ff067290 */ /* 0x000fd800087fe4ff */
.L_x_1:
[----:B------:R-:W-:Y:S02]  /*0150*/  MOV R4, UR5 ;  /* 0x0000000500047c02 */ /* 0x000fe40008000f00 */
[----:B------:R-:W-:-:S03]  /*0160*/  MOV R5, UR6 ;  /* 0x0000000600057c02 */ /* 0x000fc60008000f00 */
[----:B------:R-:W-:-:S05]  /*0170*/  IMAD.WIDE R4, R6, 0x4, R4 ;  /* 0x0000000406047825 */ /* 0x000fca00078e0204 */
[----:B--2---:R-:W2:Y:S02]  /*0180*/  LDG.E R8, desc[UR12][R4.64+-0x20] ;  /* 0xffffe00c04087981 */ /* 0x004ea4000c1e1900 */
[----:B--2--5:R-:W-:-:S05]  /*0190*/  FADD R9, R8, R9 ;  /* 0x0000000908097221 */ /* 0x024fca0000000000 */
[----:B------:R0:W-:Y:S04]  /*01a0*/  STG.E desc[UR12][R2.64], R9 ;  /* 0x0000000902007986 */ /* 0x0001e8000c10190c */
[----:B------:R-:W2:Y:S02]  /*01b0*/  LDG.E R8, desc[UR12][R4.64+-0x1c] ;  /* 0xffffe40c04087981 */ /* 0x000ea4000c1e1900 */
[----:B--2---:R-:W-:-:S05]  /*01c0*/  FADD R7, R9, R8 ;  /* 0x0000000809077221 */ /* 0x004fca0000000000 */
[----:B------:R1:W-:Y:S04]  /*01d0*/  STG.E desc[UR12][R2.64], R7 ;  /* 0x0000000702007986 */ /* 0x0003e8000c10190c */
[----:B------:R-:W2:Y:S02]  /*01e0*/  LDG.E R8, desc[UR12][R4.64+-0x18] ;  /* 0xffffe80c04087981 */ /* 0x000ea4000c1e1900 */
[----:B--2---:R-:W-:-:S05]  /*01f0*/  FADD R11, R7, R8 ;  /* 0x00000008070b7221 */ /* 0x004fca0000000000 */
[----:B------:R2:W-:Y:S04]  /*0200*/  STG.E desc[UR12][R2.64], R11 ;  /* 0x0000000b02007986 */ /* 0x0005e8000c10190c */
[----:B------:R-:W3:Y:S02]  /*0210*/  LDG.E R8, desc[UR12][R4.64+-0x14] ;  /* 0xffffec0c04087981 */ /* 0x000ee4000c1e1900 */
[----:B---3--:R-:W-:-:S05]  /*0220*/  FADD R13, R11, R8 ;  /* 0x000000080b0d7221 */ /* 0x008fca0000000000 */
[----:B------:R3:W-:Y:S04]  /*0230*/  STG.E desc[UR12][R2.64], R13 ;  /* 0x0000000d02007986 */ /* 0x0007e8000c10190c */
[----:B------:R-:W0:Y:S02]  /*0240*/  LDG.E R8, desc[UR12][R4.64+-0x10] ;  /* 0xfffff00c04087981 */ /* 0x000e24000c1e1900 */
[----:B0-----:R-:W-:-:S05]  /*0250*/  FADD R9, R13, R8 ;  /* 0x000000080d097221 */ /* 0x001fca0000000000 */
[----:B------:R0:W-:Y:S04]  /*0260*/  STG.E desc[UR12][R2.64], R9 ;  /* 0x0000000902007986 */ /* 0x0001e8000c10190c */
[----:B------:R-:W1:Y:S02]  /*0270*/  LDG.E R8, desc[UR12][R4.64+-0xc] ;  /* 0xfffff40c04087981 */ /* 0x000e64000c1e1900 */
[----:B-1----:R-:W-:-:S05]  /*0280*/  FADD R7, R9, R8 ;  /* 0x0000000809077221 */ /* 0x002fca0000000000 */
        /* <DEDUP_REMOVED lines=9> */
[----:B------:R-:W-:Y:S04]  /*0320*/  STG.E desc[UR12][R2.64], R9 ;  /* 0x0000000902007986 */ /* 0x000fe8000c10190c */
        /* <DEDUP_REMOVED lines=18> */
[----:B------:R-:W3:Y:S01]  /*0450*/  LDG.E R8, desc[UR12][R4.64+0x1c] ;  /* 0x00001c0c04087981 */ /* 0x000ee2000c1e1900 */
[----:B------:R-:W-:Y:S01]  /*0460*/  UIADD3 UR8, UPT, UPT, UR8, 0x10, URZ ;  /* 0x0000001008087890 */ /* 0x000fe2000fffe0ff */
[----:B------:R-:W-:-:S03]  /*0470*/  IADD3 R6, PT, PT, R6, 0x10, RZ ;  /* 0x0000001006067810 */ /* 0x000fc60007ffe0ff */
[----:B------:R-:W-:Y:S01]  /*0480*/  UISETP.NE.AND UP0, UPT, UR8, URZ, UPT ;  /* 0x000000ff0800728c */ /* 0x000fe2000bf05270 */
[----:B---3--:R-:W-:-:S05]  /*0490*/  FADD R9, R11, R8 ;  /* 0x000000080b097221 */ /* 0x008fca0000000000 */
[----:B------:R2:W-:Y:S03]  /*04a0*/  STG.E desc[UR12][R2.64], R9 ;  /* 0x0000000902007986 */ /* 0x0005e6000c10190c */
[----:B------:R-:W-:Y:S05]  /*04b0*/  BRA.U UP0, `(.L_x_1) ;  /* 0xfffffffd00247547 */ /* 0x000fea000b83ffff */
.L_x_0:
[----:B------:R-:W-:-:S13]  /*04c0*/  ISETP.NE.AND P0, PT, RZ, UR10, PT ;  /* 0x0000000aff007c0c */ /* 0x000fda000bf05270 */
[----:B------:R-:W-:Y:S05]  /*04d0*/  @!P0 EXIT ;  /* 0x000000000000894d */ /* 0x000fea0003800000 */
[----:B------:R-:W-:Y:S02]  /*04e0*/  UISETP.GE.U32.AND UP0, UPT, UR10, 0x8, UPT ;  /* 0x000000080a00788c */ /* 0x000fe4000bf06070 */
[----:B------:R-:W-:-:S07]  /*04f0*/  ULOP3.LUT UR5, UR7, 0x7, URZ, 0xc0, !UPT ;  /* 0x0000000707057892 */ /* 0x000fce000f8ec0ff */
[----:B------:R-:W-:Y:S05]  /*0500*/  BRA.U !UP0, `(.L_x_2) ;  /* 0x0000000108707547 */ /* 0x000fea000b800000 */
[----:B------:R-:W0:Y:S01]  /*0510*/  LDC.64 R4, c[0x0][0x388] ;  /* 0x0000e200ff047b82 */ /* 0x000e220000000a00 */
[----:B--2---:R-:W-:-:S05]  /*0520*/  IADD3 R7, PT, PT, R0, UR4, RZ ;  /* 0x0000000400077c10 */ /* 0x004fca000fffe0ff */
[----:B0-----:R-:W-:-:S05]  /*0530*/  IMAD.WIDE R4, R7, 0x4, R4 ;  /* 0x0000000407047825 */ /* 0x001fca00078e0204 */
[----:B------:R-:W2:Y:S02]  /*0540*/  LDG.E R6, desc[UR12][R4.64] ;  /* 0x0000000c04067981 */ /* 0x000ea4000c1e1900 */
[----:B--2--5:R-:W-:-:S05]  /*0550*/  FADD R9, R9, R6 ;  /* 0x0000000609097221 */ /* 0x024fca0000000000 */
[----:B------:R-:W-:Y:S04]  /*0560*/  STG.E desc[UR12][R2.64], R9 ;  /* 0x0000000902007986 */ /* 0x000fe8000c10190c */
[----:B------:R-:W2:Y:S02]  /*0570*/  LDG.E R6, desc[UR12][R4.64+0x4] ;  /* 0x0000040c04067981 */ /* 0x000ea4000c1e1900 */
[----:B--2---:R-:W-:-:S05]  /*0580*/  FADD R7, R9, R6 ;  /* 0x0000000609077221 */ /* 0x004fca0000000000 */
[----:B------:R0:W-:Y:S04]  /*0590*/  STG.E desc[UR12][R2.64], R7 ;  /* 0x0000000702007986 */ /* 0x0001e8000c10190c */
        /* <DEDUP_REMOVED lines=9> */
[----:B------:R-:W0:Y:S02]  /*0630*/  LDG.E R6, desc[UR12][R4.64+0x14] ;  /* 0x0000140c04067981 */ /* 0x000e24000c1e1900 */
[----:B0-----:R-:W-:-:S05]  /*0640*/  FADD R7, R15, R6 ;  /* 0x000000060f077221 */ /* 0x001fca0000000000 */
[----:B------:R3:W-:Y:S04]  /*0650*/  STG.E desc[UR12][R2.64], R7 ;  /* 0x0000000702007986 */ /* 0x0007e8000c10190c */
[----:B------:R-:W1:Y:S02]  /*0660*/  LDG.E R6, desc[UR12][R4.64+0x18] ;  /* 0x0000180c04067981 */ /* 0x000e64000c1e1900 */
[----:B-1----:R-:W-:-:S05]  /*0670*/  FADD R11, R7, R6 ;  /* 0x00000006070b7221 */ /* 0x002fca0000000000 */
[----:B------:R3:W-:Y:S04]  /*0680*/  STG.E desc[UR12][R2.64], R11 ;  /* 0x0000000b02007986 */ /* 0x0007e8000c10190c */
[----:B------:R-:W2:Y:S01]  /*0690*/  LDG.E R6, desc[UR12][R4.64+0x1c] ;  /* 0x00001c0c04067981 */ /* 0x000ea2000c1e1900 */
[----:B------:R-:W-:Y:S01]  /*06a0*/  UIADD3 UR4, UPT, UPT, UR4, 0x8, URZ ;  /* 0x0000000804047890 */ /* 0x000fe2000fffe0ff */
[----:B--2---:R-:W-:-:S05]  /*06b0*/  FADD R9, R11, R6 ;  /* 0x000000060b097221 */ /* 0x004fca0000000000 */
[----:B------:R3:W-:Y:S06]  /*06c0*/  STG.E desc[UR12][R2.64], R9 ;  /* 0x0000000902007986 */ /* 0x0007ec000c10190c */
.L_x_2:
[----:B------:R-:W-:-:S13]  /*06d0*/  ISETP.NE.AND P0, PT, RZ, UR5, PT ;  /* 0x00000005ff007c0c */ /* 0x000fda000bf05270 */
[----:B------:R-:W-:Y:S05]  /*06e0*/  @!P0 EXIT ;  /* 0x000000000000894d */ /* 0x000fea0003800000 */
[----:B------:R-:W-:Y:S02]  /*06f0*/  UISETP.GE.U32.AND UP0, UPT, UR5, 0x4, UPT ;  /* 0x000000040500788c */ /* 0x000fe4000bf06070 */
[----:B------:R-:W-:-:S07]  /*0700*/  ULOP3.LUT UR5, UR7, 0x3, URZ, 0xc0, !UPT ;  /* 0x0000000307057892 */ /* 0x000fce000f8ec0ff */
[----:B------:R-:W-:Y:S05]  /*0710*/  BRA.U !UP0, `(.L_x_3) ;  /* 0x0000000108407547 */ /* 0x000fea000b800000 */
[----:B------:R-:W0:Y:S01]  /*0720*/  LDC.64 R4, c[0x0][0x388] ;  /* 0x0000e200ff047b82 */ /* 0x000e220000000a00 */
[----:B--23--:R-:W-:-:S05]  /*0730*/  IADD3 R7, PT, PT, R0, UR4, RZ ;  /* 0x0000000400077c10 */ /* 0x00cfca000fffe0ff */
[----:B0-----:R-:W-:-:S05]  /*0740*/  IMAD.WIDE R4, R7, 0x4, R4 ;  /* 0x0000000407047825 */ /* 0x001fca00078e0204 */
[----:B------:R-:W2:Y:S02]  /*0750*/  LDG.E R6, desc[UR12][R4.64] ;  /* 0x0000000c04067981 */ /* 0x000ea4000c1e1900 */
        /* <DEDUP_REMOVED lines=8> */
[----:B------:R-:W2:Y:S01]  /*07e0*/  LDG.E R6, desc[UR12][R4.64+0xc] ;  /* 0x00000c0c04067981 */ /* 0x000ea2000c1e1900 */
[----:B------:R-:W-:Y:S01]  /*07f0*/  UIADD3 UR4, UPT, UPT, UR4, 0x4, URZ ;  /* 0x0000000404047890 */ /* 0x000fe2000fffe0ff */
[----:B--2---:R-:W-:-:S05]  /*0800*/  FADD R9, R13, R6 ;  /* 0x000000060d097221 */ /* 0x004fca0000000000 */
[----:B------:R0:W-:Y:S06]  /*0810*/  STG.E desc[UR12][R2.64], R9 ;  /* 0x0000000902007986 */ /* 0x0001ec000c10190c */
.L_x_3:
[----:B------:R-:W-:-:S13]  /*0820*/  ISETP.NE.AND P0, PT, RZ, UR5, PT ;  /* 0x00000005ff007c0c */ /* 0x000fda000bf05270 */
[----:B------:R-:W-:Y:S05]  /*0830*/  @!P0 EXIT ;  /* 0x000000000000894d */ /* 0x000fea0003800000 */
[----:B0-23--:R-:W0:Y:S01]  /*0840*/  LDC.64 R6, c[0x0][0x388] ;  /* 0x0000e200ff067b82 */ /* 0x00de220000000a00 */
[----:B------:R-:W-:Y:S01]  /*0850*/  IADD3 R11, PT, PT, R0, UR4, RZ ;  /* 0x00000004000b7c10 */ /* 0x000fe2000fffe0ff */
[----:B------:R-:W-:-:S12]  /*0860*/  UIADD3 UR5, UPT, UPT, -UR5, URZ, URZ ;  /* 0x000000ff05057290 */ /* 0x000fd8000fffe1ff */
.L_x_4:
[----:B0-----:R-:W-:-:S06]  /*0870*/  IMAD.WIDE R4, R11, 0x4, R6 ;  /* 0x000000040b047825 */ /* 0x001fcc00078e0206 */
[----:B------:R-:W2:Y:S01]  /*0880*/  LDG.E R4, desc[UR12][R4.64] ;  /* 0x0000000c04047981 */ /* 0x000ea2000c1e1900 */
[----:B------:R-:W-:Y:S01]  /*0890*/  UIADD3 UR5, UPT, UPT, UR5, 0x1, URZ ;  /* 0x0000000105057890 */ /* 0x000fe2000fffe0ff */
[----:B------:R-:W-:-:S03]  /*08a0*/  IADD3 R11, PT, PT, R11, 0x1, RZ ;  /* 0x000000010b0b7810 */ /* 0x000fc60007ffe0ff */
[----:B------:R-:W-:Y:S01]  /*08b0*/  UISETP.NE.AND UP0, UPT, UR5, URZ, UPT ;  /* 0x000000ff0500728c */ /* 0x000fe2000bf05270 */
[----:B-12--5:R-:W-:-:S05]  /*08c0*/  FADD R9, R4, R9 ;  /* 0x0000000904097221 */ /* 0x026fca0000000000 */
[----:B------:R1:W-:Y:S03]  /*08d0*/  STG.E desc[UR12][R2.64], R9 ;  /* 0x0000000902007986 */ /* 0x0003e6000c10190c */
[----:B------:R-:W-:Y:S05]  /*08e0*/  BRA.U UP0, `(.L_x_4) ;  /* 0xfffffffd00e07547 */ /* 0x000fea000b83ffff */
[----:B------:R-:W-:Y:S05]  /*08f0*/  EXIT ;  /* 0x000000000000794d */ /* 0x000fea0003800000 */
.L_x_5:
[----:B------:R-:W-:-:S00]  /*0900*/  BRA `(.L_x_5) ;  /* 0xfffffffc00fc7947 */ /* 0x000fc0000383ffff */
[----:B------:R-:W-:-:S00]  /*0910*/  NOP ;  /* 0x0000000000007918 */ /* 0x000fc00000000000 */
        /* <DEDUP_REMOVED lines=14> */
.L_x_6:


//--------------------- .nv.shared.reserved.0     --------------------------
	.section	.nv.shared.reserved.0,"aw",@nobits
	.weak		__nv_reservedSMEM_offset_0_alias
	.size		__nv_reservedSMEM_offset_0_alias, 0, 64
	.other		__nv_reservedSMEM_offset_0_alias,@"STO_CUDA_RESERVED_SHARED STV_DEFAULT"
__nv_reservedSMEM_offset_0_alias:
	.zero		0
	.zero		64


//--------------------- .nv.constant0.add         --------------------------
	.section	.nv.constant0.add,"a",@progbits
	.sectionflags	@""
	.align	4
.nv.constant0.add:
	.zero		920


//--------------------- SYMBOLS --------------------------

	.type		.nv.reservedSmem.offset0,@object
	.size		.nv.reservedSmem.offset0,0x4
